//
// Generated by NVIDIA NVVM Compiler
//
// Compiler Build ID: CL-36424714
// Cuda compilation tools, release 13.0, V13.0.88
// Based on NVVM 20.0.0
//

.version 9.0
.target sm_100
.address_size 64

	// .globl	_Z6kernelP7double2

.visible .entry _Z6kernelP7double2(
	.param .u64 .ptr .align 1 _Z6kernelP7double2_param_0
)
{


	ret;

}


// ===== COMPILED SASS (sm_100) =====

	.target	sm_100

	.elftype	@"ET_EXEC"


//--------------------- .note.nv.tkinfo           --------------------------
	.section	.note.nv.tkinfo,"",@"SHT_NOTE"
	.sectionflags	@"SHF_NOTE_NV_TKINFO"
	.tkinfo
        /*0018*/ 	.word	0x00000002
        /*0030*/ 	.string	""
        /*0030*/ 	.string	"ptxas"
        /*0030*/ 	.string	"Cuda compilation tools, release 13.0, V13.0.88"
        /*0030*/ 	.string	"Build cuda_13.0.r13.0/compiler.36424714_0"
        /*0030*/ 	.string	"-arch sm_100 -m 64 "



//--------------------- .note.nv.cuinfo           --------------------------
	.section	.note.nv.cuinfo,"",@"SHT_NOTE"
	.sectionflags	@"SHF_NOTE_NV_CUINFO"
        /*0018*/ 	.short	0x0002
        /*001a*/ 	.short	0x0064
        /*001c*/ 	.short	0x0082
	.zero		2


//--------------------- .nv.info                  --------------------------
	.section	.nv.info,"",@"SHT_CUDA_INFO"
	.align	4


	//----- nvinfo : EIATTR_REGCOUNT
	.align		4
        /*0000*/ 	.byte	0x04, 0x2f
        /*0002*/ 	.short	(.L_1 - .L_0)
	.align		4
.L_0:
        /*0004*/ 	.word	index@(_Z6kernelP7double2)
        /*0008*/ 	.word	0x00000004


	//----- nvinfo : EIATTR_FRAME_SIZE
	.align		4
.L_1:
        /*000c*/ 	.byte	0x04, 0x11
        /*000e*/ 	.short	(.L_3 - .L_2)
	.align		4
.L_2:
        /*0010*/ 	.word	index@(_Z6kernelP7double2)
        /*0014*/ 	.word	0x00000000


	//----- nvinfo : EIATTR_MIN_STACK_SIZE
	.align		4
.L_3:
        /*0018*/ 	.byte	0x04, 0x12
        /*001a*/ 	.short	(.L_5 - .L_4)
	.align		4
.L_4:
        /*001c*/ 	.word	index@(_Z6kernelP7double2)
        /*0020*/ 	.word	0x00000000
.L_5:


//--------------------- .nv.compat                --------------------------
	.section	.nv.compat,"",@"SHT_CUDA_COMPAT_INFO"
	.align	4
        /*0000*/ 	.byte	0x02, 0x09, 0x00, 0x00, 0x02, 0x02, 0x01, 0x00, 0x02, 0x05, 0x05, 0x00, 0x03, 0x07, 0x01, 0x01
        /*0010*/ 	.byte	0x02, 0x03, 0x00, 0x00, 0x02, 0x06, 0x01, 0x00, 0x04, 0x0b, 0x08, 0x00, 0x09, 0x00, 0x00, 0x00
        /*0020*/ 	.byte	0x00, 0x00, 0x00, 0x00


//--------------------- .nv.info._Z6kernelP7double2 --------------------------
	.section	.nv.info._Z6kernelP7double2,"",@"SHT_CUDA_INFO"
	.sectionflags	@""
	.align	4


	//----- nvinfo : EIATTR_CUDA_API_VERSION
	.align		4
        /*0000*/ 	.byte	0x04, 0x37
        /*0002*/ 	.short	(.L_7 - .L_6)
.L_6:
        /*0004*/ 	.word	0x00000082


	//----- nvinfo : EIATTR_KPARAM_INFO
	.align		4
.L_7:
        /*0008*/ 	.byte	0x04, 0x17
        /*000a*/ 	.short	(.L_9 - .L_8)
.L_8:
        /*000c*/ 	.word	0x00000000
        /*0010*/ 	.short	0x0000
        /*0012*/ 	.short	0x0000
        /*0014*/ 	.byte	0x00, 0xf5, 0x21, 0x00


	//----- nvinfo : EIATTR_SPARSE_MMA_MASK
	.align		4
.L_9:
        /*0018*/ 	.byte	0x03, 0x50
        /*001a*/ 	.short	0x0000


	//----- nvinfo : EIATTR_MAXREG_COUNT
	.align		4
        /*001c*/ 	.byte	0x03, 0x1b
        /*001e*/ 	.short	0x00ff


	//----- nvinfo : EIATTR_MERCURY_ISA_VERSION
	.align		4
        /*0020*/ 	.byte	0x03, 0x5f
        /*0022*/ 	.short	0x0101


	//----- nvinfo : EIATTR_VRC_CTA_INIT_COUNT
	.align		4
        /*0024*/ 	.byte	0x02, 0x4a
	.zero		1
	.zero		1


	//----- nvinfo : EIATTR_EXIT_INSTR_OFFSETS
	.align		4
        /*0028*/ 	.byte	0x04, 0x1c
        /*002a*/ 	.short	(.L_11 - .L_10)


	//   ....[0]....
.L_10:
        /*002c*/ 	.word	0x00000010


	//----- nvinfo : EIATTR_CBANK_PARAM_SIZE
	.align		4
.L_11:
        /*0030*/ 	.byte	0x03, 0x19
        /*0032*/ 	.short	0x0008


	//----- nvinfo : EIATTR_PARAM_CBANK
	.align		4
        /*0034*/ 	.byte	0x04, 0x0a
        /*0036*/ 	.short	(.L_13 - .L_12)
	.align		4
.L_12:
        /*0038*/ 	.word	index@(.nv.constant0._Z6kernelP7double2)
        /*003c*/ 	.short	0x0380
        /*003e*/ 	.short	0x0008


	//----- nvinfo : EIATTR_SW_WAR
	.align		4
.L_13:
        /*0040*/ 	.byte	0x04, 0x36
        /*0042*/ 	.short	(.L_15 - .L_14)
.L_14:
        /*0044*/ 	.word	0x00000008
.L_15:


//--------------------- .nv.callgraph             --------------------------
	.section	.nv.callgraph,"",@"SHT_CUDA_CALLGRAPH"
	.align	4
	.sectionentsize	8
	.align		4
        /*0000*/ 	.word	0x00000000
	.align		4
        /*0004*/ 	.word	0xffffffff
	.align		4
        /*0008*/ 	.word	0x00000000
	.align		4
        /*000c*/ 	.word	0xfffffffe
	.align		4
        /*0010*/ 	.word	0x00000000
	.align		4
        /*0014*/ 	.word	0xfffffffd
	.align		4
        /*0018*/ 	.word	0x00000000
	.align		4
        /*001c*/ 	.word	0xfffffffc


//--------------------- .text._Z6kernelP7double2  --------------------------
	.section	.text._Z6kernelP7double2,"ax",@progbits
	.align	128
        .global         _Z6kernelP7double2
        .type           _Z6kernelP7double2,@function
        .size           _Z6kernelP7double2,(.L_x_1 - _Z6kernelP7double2)
        .other          _Z6kernelP7double2,@"STO_CUDA_ENTRY STV_DEFAULT"
_Z6kernelP7double2:
.text._Z6kernelP7double2:
[----:B------:R-:W-:Y:S01]  /*0000*/  LDC R1, c[0x0][0x37c] ;  /* 0x0000df00ff017b82 */ /* 0x000fe20000000800 */
[----:B------:R-:W-:Y:S05]  /*0010*/  EXIT ;  /* 0x000000000000794d */ /* 0x000fea0003800000 */
.L_x_0:
[----:B------:R-:W-:-:S00]  /*0020*/  BRA `(.L_x_0) ;  /* 0xfffffffc00fc7947 */ /* 0x000fc0000383ffff */
[----:B------:R-:W-:-:S00]  /*0030*/  NOP ;  /* 0x0000000000007918 */ /* 0x000fc00000000000 */
        /* <DEDUP_REMOVED lines=12> */
.L_x_1:


//--------------------- .nv.shared.reserved.0     --------------------------
	.section	.nv.shared.reserved.0,"aw",@nobits
	.weak		__nv_reservedSMEM_offset_0_alias
	.size		__nv_reservedSMEM_offset_0_alias, 0, 64
	.other		__nv_reservedSMEM_offset_0_alias,@"STO_CUDA_RESERVED_SHARED STV_DEFAULT"
__nv_reservedSMEM_offset_0_alias:
	.zero		0
	.zero		64


//--------------------- .nv.constant0._Z6kernelP7double2 --------------------------
	.section	.nv.constant0._Z6kernelP7double2,"a",@progbits
	.sectionflags	@""
	.align	4
.nv.constant0._Z6kernelP7double2:
	.zero		904


//--------------------- SYMBOLS --------------------------

	.type		.nv.reservedSmem.offset0,@object
	.size		.nv.reservedSmem.offset0,0x4
